//
// Generated by NVIDIA NVVM Compiler
//
// Compiler Build ID: CL-36424714
// Cuda compilation tools, release 13.0, V13.0.88
// Based on NVVM 20.0.0
//

.version 9.0
.target sm_100
.address_size 64

	// .globl	default_function_kernel_1

.visible .entry default_function_kernel_1(
	.param .u64 .ptr .align 1 default_function_kernel_1_param_0,
	.param .u64 .ptr .align 1 default_function_kernel_1_param_1
)
.maxntid 4
{
	.reg .pred 	%p<5>;
	.reg .b32 	%r<11>;
	.reg .b32 	%f<36>;
	.reg .b64 	%rd<9>;

	ld.param.u64 	%rd1, [default_function_kernel_1_param_0];
	ld.param.u64 	%rd2, [default_function_kernel_1_param_1];
	cvta.to.global.u64 	%rd3, %rd2;
	mov.u32 	%r3, %ctaid.x;
	shl.b32 	%r4, %r3, 2;
	mov.u32 	%r5, %tid.x;
	or.b32  	%r1, %r4, %r5;
	mul.wide.u32 	%rd4, %r1, 4;
	add.s64 	%rd5, %rd3, %rd4;
	ld.global.nc.f32 	%f1, [%rd5];
	abs.f32 	%f6, %f1;
	mov.f32 	%f7, 0f3F800000;
	sub.f32 	%f8, %f7, %f6;
	rcp.approx.ftz.f32 	%f9, %f8;
	add.f32 	%f10, %f9, %f9;
	mul.f32 	%f11, %f6, %f10;
	setp.gt.f32 	%p1, %f6, 0f7E800000;
	selp.f32 	%f2, 0fC0000000, %f11, %p1;
	add.rz.f32 	%f12, %f2, %f7;
	mov.b32 	%r6, %f12;
	add.s32 	%r7, %r6, -1061158912;
	and.b32  	%r8, %r7, -8388608;
	mov.b32 	%r2, %f2;
	sub.s32 	%r9, %r2, %r8;
	mov.b32 	%f13, %r9;
	sub.s32 	%r10, 1082130432, %r8;
	mov.b32 	%f14, %r10;
	fma.rn.f32 	%f15, %f14, 0f3E800000, 0fBF800000;
	add.f32 	%f16, %f15, %f13;
	cvt.rn.f32.s32 	%f17, %r8;
	mul.f32 	%f18, %f17, 0f34000000;
	fma.rn.f32 	%f19, %f16, 0fBD39BF78, 0f3DD80012;
	fma.rn.f32 	%f20, %f19, %f16, 0fBE0778E0;
	fma.rn.f32 	%f21, %f20, %f16, 0f3E146475;
	fma.rn.f32 	%f22, %f21, %f16, 0fBE2A68DD;
	fma.rn.f32 	%f23, %f22, %f16, 0f3E4CAF9E;
	fma.rn.f32 	%f24, %f23, %f16, 0fBE800042;
	fma.rn.f32 	%f25, %f24, %f16, 0f3EAAAAE6;
	fma.rn.f32 	%f26, %f25, %f16, 0fBF000000;
	mul.f32 	%f27, %f16, %f26;
	fma.rn.f32 	%f28, %f27, %f16, %f16;
	fma.rn.f32 	%f35, %f18, 0f3F317218, %f28;
	setp.lt.u32 	%p2, %r2, 2139095040;
	@%p2 bra 	$L__BB0_2;
	setp.gt.s32 	%p3, %r2, -1082130432;
	fma.rn.f32 	%f29, %f2, 0f7F800000, 0f7F800000;
	selp.f32 	%f30, %f29, %f35, %p3;
	setp.eq.f32 	%p4, %f2, 0f00000000;
	selp.f32 	%f35, 0f80000000, %f30, %p4;
$L__BB0_2:
	cvta.to.global.u64 	%rd6, %rd1;
	mov.f32 	%f31, 0f3F000000;
	copysign.f32 	%f32, %f1, %f31;
	fma.rn.f32 	%f33, %f32, %f35, %f1;
	div.rn.f32 	%f34, %f1, %f33;
	add.s64 	%rd8, %rd6, %rd4;
	st.global.f32 	[%rd8], %f34;
	ret;

}
	// .globl	default_function_kernel_2
.visible .entry default_function_kernel_2(
	.param .u64 .ptr .align 1 default_function_kernel_2_param_0,
	.param .u64 .ptr .align 1 default_function_kernel_2_param_1
)
.maxntid 32
{
	.reg .pred 	%p<8>;
	.reg .b32 	%r<14>;
	.reg .b32 	%f<53>;
	.reg .b64 	%rd<9>;

	ld.param.u64 	%rd1, [default_function_kernel_2_param_0];
	ld.param.u64 	%rd2, [default_function_kernel_2_param_1];
	mov.u32 	%r1, %ctaid.x;
	shl.b32 	%r5, %r1, 2;
	mov.u32 	%r2, %tid.x;
	shr.u32 	%r6, %r2, 3;
	or.b32  	%r7, %r5, %r6;
	setp.gt.u32 	%p1, %r7, 8;
	@%p1 bra 	$L__BB1_4;
	cvta.to.global.u64 	%rd3, %rd2;
	shl.b32 	%r8, %r1, 5;
	or.b32  	%r3, %r8, %r2;
	mul.wide.u32 	%rd4, %r3, 4;
	add.s64 	%rd5, %rd3, %rd4;
	ld.global.nc.f32 	%f6, [%rd5];
	abs.f32 	%f7, %f6;
	setp.gt.f32 	%p2, %f7, 0f3F800000;
	rcp.approx.ftz.f32 	%f8, %f7;
	selp.f32 	%f9, %f8, %f7, %p2;
	mul.f32 	%f10, %f9, %f9;
	fma.rn.f32 	%f11, %f10, 0f3B2090AA, 0fBC6BE14F;
	fma.rn.f32 	%f12, %f11, %f10, 0f3D23397E;
	fma.rn.f32 	%f13, %f12, %f10, 0fBD948A7A;
	fma.rn.f32 	%f14, %f13, %f10, 0f3DD76B21;
	fma.rn.f32 	%f15, %f14, %f10, 0fBE111E88;
	fma.rn.f32 	%f16, %f15, %f10, 0f3E4CAF60;
	fma.rn.f32 	%f17, %f16, %f10, 0fBEAAAA27;
	mul.f32 	%f18, %f10, %f17;
	fma.rn.f32 	%f19, %f18, %f9, %f9;
	neg.f32 	%f20, %f19;
	fma.rn.f32 	%f21, 0f3F6EE581, 0f3FD774EB, %f20;
	selp.f32 	%f22, %f21, %f19, %p2;
	setp.num.f32 	%p3, %f7, %f7;
	copysign.f32 	%f23, %f6, %f22;
	selp.f32 	%f1, %f23, %f22, %p3;
	abs.f32 	%f24, %f1;
	mov.f32 	%f25, 0f3F800000;
	sub.f32 	%f26, %f25, %f24;
	rcp.approx.ftz.f32 	%f27, %f26;
	add.f32 	%f28, %f27, %f27;
	mul.f32 	%f29, %f24, %f28;
	setp.gt.f32 	%p4, %f24, 0f7E800000;
	selp.f32 	%f2, 0fC0000000, %f29, %p4;
	add.rz.f32 	%f30, %f2, %f25;
	mov.b32 	%r9, %f30;
	add.s32 	%r10, %r9, -1061158912;
	and.b32  	%r11, %r10, -8388608;
	mov.b32 	%r4, %f2;
	sub.s32 	%r12, %r4, %r11;
	mov.b32 	%f31, %r12;
	sub.s32 	%r13, 1082130432, %r11;
	mov.b32 	%f32, %r13;
	fma.rn.f32 	%f33, %f32, 0f3E800000, 0fBF800000;
	add.f32 	%f34, %f33, %f31;
	cvt.rn.f32.s32 	%f35, %r11;
	mul.f32 	%f36, %f35, 0f34000000;
	fma.rn.f32 	%f37, %f34, 0fBD39BF78, 0f3DD80012;
	fma.rn.f32 	%f38, %f37, %f34, 0fBE0778E0;
	fma.rn.f32 	%f39, %f38, %f34, 0f3E146475;
	fma.rn.f32 	%f40, %f39, %f34, 0fBE2A68DD;
	fma.rn.f32 	%f41, %f40, %f34, 0f3E4CAF9E;
	fma.rn.f32 	%f42, %f41, %f34, 0fBE800042;
	fma.rn.f32 	%f43, %f42, %f34, 0f3EAAAAE6;
	fma.rn.f32 	%f44, %f43, %f34, 0fBF000000;
	mul.f32 	%f45, %f34, %f44;
	fma.rn.f32 	%f46, %f45, %f34, %f34;
	fma.rn.f32 	%f52, %f36, 0f3F317218, %f46;
	setp.lt.u32 	%p5, %r4, 2139095040;
	@%p5 bra 	$L__BB1_3;
	setp.gt.s32 	%p6, %r4, -1082130432;
	fma.rn.f32 	%f47, %f2, 0f7F800000, 0f7F800000;
	selp.f32 	%f48, %f47, %f52, %p6;
	setp.eq.f32 	%p7, %f2, 0f00000000;
	selp.f32 	%f52, 0f80000000, %f48, %p7;
$L__BB1_3:
	mov.f32 	%f49, 0f3F000000;
	copysign.f32 	%f50, %f1, %f49;
	mul.f32 	%f51, %f50, %f52;
	cvta.to.global.u64 	%rd6, %rd1;
	add.s64 	%rd8, %rd6, %rd4;
	st.global.f32 	[%rd8], %f51;
$L__BB1_4:
	ret;

}
	// .globl	default_function_kernel
.visible .entry default_function_kernel(
	.param .u64 .ptr .align 1 default_function_kernel_param_0,
	.param .u64 .ptr .align 1 default_function_kernel_param_1
)
.maxntid 32
{
	.reg .pred 	%p<8>;
	.reg .b32 	%r<14>;
	.reg .b32 	%f<38>;
	.reg .b64 	%rd<9>;

	ld.param.u64 	%rd1, [default_function_kernel_param_0];
	ld.param.u64 	%rd2, [default_function_kernel_param_1];
	mov.u32 	%r1, %ctaid.x;
	shl.b32 	%r5, %r1, 2;
	mov.u32 	%r2, %tid.x;
	shr.u32 	%r6, %r2, 3;
	or.b32  	%r7, %r5, %r6;
	setp.gt.u32 	%p1, %r7, 8;
	@%p1 bra 	$L__BB2_4;
	cvta.to.global.u64 	%rd3, %rd2;
	shl.b32 	%r8, %r1, 5;
	or.b32  	%r3, %r8, %r2;
	mul.wide.u32 	%rd4, %r3, 4;
	add.s64 	%rd5, %rd3, %rd4;
	ld.global.nc.f32 	%f1, [%rd5];
	abs.f32 	%f2, %f1;
	fma.rn.f32 	%f7, %f1, %f1, 0f3F800000;
	rsqrt.approx.ftz.f32 	%f8, %f7;
	fma.rn.f32 	%f9, %f7, %f8, 0f3F800000;
	rcp.approx.ftz.f32 	%f10, %f9;
	mul.f32 	%f11, %f2, %f10;
	fma.rn.f32 	%f12, %f2, %f11, %f2;
	setp.gt.f32 	%p2, %f2, 0f4B000000;
	selp.f32 	%f3, %f2, %f12, %p2;
	mov.f32 	%f13, 0f3F800000;
	add.rz.f32 	%f14, %f3, %f13;
	mov.b32 	%r9, %f14;
	add.s32 	%r10, %r9, -1061158912;
	and.b32  	%r11, %r10, -8388608;
	mov.b32 	%r4, %f3;
	sub.s32 	%r12, %r4, %r11;
	mov.b32 	%f15, %r12;
	sub.s32 	%r13, 1082130432, %r11;
	mov.b32 	%f16, %r13;
	fma.rn.f32 	%f17, %f16, 0f3E800000, 0fBF800000;
	add.f32 	%f18, %f17, %f15;
	cvt.rn.f32.s32 	%f19, %r11;
	mul.f32 	%f20, %f19, 0f34000000;
	fma.rn.f32 	%f21, %f18, 0fBD39BF78, 0f3DD80012;
	fma.rn.f32 	%f22, %f21, %f18, 0fBE0778E0;
	fma.rn.f32 	%f23, %f22, %f18, 0f3E146475;
	fma.rn.f32 	%f24, %f23, %f18, 0fBE2A68DD;
	fma.rn.f32 	%f25, %f24, %f18, 0f3E4CAF9E;
	fma.rn.f32 	%f26, %f25, %f18, 0fBE800042;
	fma.rn.f32 	%f27, %f26, %f18, 0f3EAAAAE6;
	fma.rn.f32 	%f28, %f27, %f18, 0fBF000000;
	mul.f32 	%f29, %f18, %f28;
	fma.rn.f32 	%f30, %f29, %f18, %f18;
	fma.rn.f32 	%f37, %f20, 0f3F317218, %f30;
	setp.lt.u32 	%p3, %r4, 2139095040;
	@%p3 bra 	$L__BB2_3;
	setp.gt.s32 	%p4, %r4, -1082130432;
	fma.rn.f32 	%f31, %f3, 0f7F800000, 0f7F800000;
	selp.f32 	%f32, %f31, %f37, %p4;
	setp.eq.f32 	%p5, %f3, 0f00000000;
	selp.f32 	%f37, 0f80000000, %f32, %p5;
$L__BB2_3:
	setp.gt.f32 	%p6, %f2, 0f4B000000;
	add.f32 	%f33, %f37, 0f3F317218;
	selp.f32 	%f34, %f33, %f37, %p6;
	setp.num.f32 	%p7, %f2, %f2;
	copysign.f32 	%f35, %f1, %f34;
	selp.f32 	%f36, %f35, %f34, %p7;
	cvta.to.global.u64 	%rd6, %rd1;
	add.s64 	%rd8, %rd6, %rd4;
	st.global.f32 	[%rd8], %f36;
$L__BB2_4:
	ret;

}


// ===== COMPILED SASS (sm_100) =====

	.target	sm_100

	.elftype	@"ET_EXEC"


//--------------------- .note.nv.tkinfo           --------------------------
	.section	.note.nv.tkinfo,"",@"SHT_NOTE"
	.sectionflags	@"SHF_NOTE_NV_TKINFO"
	.tkinfo
        /*0018*/ 	.word	0x00000002
        /*0030*/ 	.string	""
        /*0030*/ 	.string	"ptxas"
        /*0030*/ 	.string	"Cuda compilation tools, release 13.0, V13.0.88"
        /*0030*/ 	.string	"Build cuda_13.0.r13.0/compiler.36424714_0"
        /*0030*/ 	.string	"-arch sm_100 -m 64 "



//--------------------- .note.nv.cuinfo           --------------------------
	.section	.note.nv.cuinfo,"",@"SHT_NOTE"
	.sectionflags	@"SHF_NOTE_NV_CUINFO"
        /*0018*/ 	.short	0x0002
        /*001a*/ 	.short	0x0064
        /*001c*/ 	.short	0x0082
	.zero		2


//--------------------- .nv.info                  --------------------------
	.section	.nv.info,"",@"SHT_CUDA_INFO"
	.align	4


	//----- nvinfo : EIATTR_REGCOUNT
	.align		4
        /*0000*/ 	.byte	0x04, 0x2f
        /*0002*/ 	.short	(.L_1 - .L_0)
	.align		4
.L_0:
        /*0004*/ 	.word	index@(default_function_kernel_1)
        /*0008*/ 	.word	0x00000010


	//----- nvinfo : EIATTR_FRAME_SIZE
	.align		4
.L_1:
        /*000c*/ 	.byte	0x04, 0x11
        /*000e*/ 	.short	(.L_3 - .L_2)
	.align		4
.L_2:
        /*0010*/ 	.word	index@($__internal_0_$__cuda_sm3x_div_rn_noftz_f32_slowpath)
        /*0014*/ 	.word	0x00000000


	//----- nvinfo : EIATTR_FRAME_SIZE
	.align		4
.L_3:
        /*0018*/ 	.byte	0x04, 0x11
        /*001a*/ 	.short	(.L_5 - .L_4)
	.align		4
.L_4:
        /*001c*/ 	.word	index@(default_function_kernel_1)
        /*0020*/ 	.word	0x00000000


	//----- nvinfo : EIATTR_REGCOUNT
	.align		4
.L_5:
        /*0024*/ 	.byte	0x04, 0x2f
        /*0026*/ 	.short	(.L_7 - .L_6)
	.align		4
.L_6:
        /*0028*/ 	.word	index@(default_function_kernel_2)
        /*002c*/ 	.word	0x0000000e


	//----- nvinfo : EIATTR_FRAME_SIZE
	.align		4
.L_7:
        /*0030*/ 	.byte	0x04, 0x11
        /*0032*/ 	.short	(.L_9 - .L_8)
	.align		4
.L_8:
        /*0034*/ 	.word	index@(default_function_kernel_2)
        /*0038*/ 	.word	0x00000000


	//----- nvinfo : EIATTR_REGCOUNT
	.align		4
.L_9:
        /*003c*/ 	.byte	0x04, 0x2f
        /*003e*/ 	.short	(.L_11 - .L_10)
	.align		4
.L_10:
        /*0040*/ 	.word	index@(default_function_kernel)
        /*0044*/ 	.word	0x0000000c


	//----- nvinfo : EIATTR_FRAME_SIZE
	.align		4
.L_11:
        /*0048*/ 	.byte	0x04, 0x11
        /*004a*/ 	.short	(.L_13 - .L_12)
	.align		4
.L_12:
        /*004c*/ 	.word	index@(default_function_kernel)
        /*0050*/ 	.word	0x00000000


	//----- nvinfo : EIATTR_MIN_STACK_SIZE
	.align		4
.L_13:
        /*0054*/ 	.byte	0x04, 0x12
        /*0056*/ 	.short	(.L_15 - .L_14)
	.align		4
.L_14:
        /*0058*/ 	.word	index@(default_function_kernel)
        /*005c*/ 	.word	0x00000000


	//----- nvinfo : EIATTR_MIN_STACK_SIZE
	.align		4
.L_15:
        /*0060*/ 	.byte	0x04, 0x12
        /*0062*/ 	.short	(.L_17 - .L_16)
	.align		4
.L_16:
        /*0064*/ 	.word	index@(default_function_kernel_2)
        /*0068*/ 	.word	0x00000000


	//----- nvinfo : EIATTR_MIN_STACK_SIZE
	.align		4
.L_17:
        /*006c*/ 	.byte	0x04, 0x12
        /*006e*/ 	.short	(.L_19 - .L_18)
	.align		4
.L_18:
        /*0070*/ 	.word	index@(default_function_kernel_1)
        /*0074*/ 	.word	0x00000000
.L_19:


//--------------------- .nv.compat                --------------------------
	.section	.nv.compat,"",@"SHT_CUDA_COMPAT_INFO"
	.align	4
        /*0000*/ 	.byte	0x02, 0x09, 0x00, 0x00, 0x02, 0x02, 0x01, 0x00, 0x02, 0x05, 0x05, 0x00, 0x03, 0x07, 0x01, 0x01
        /*0010*/ 	.byte	0x02, 0x03, 0x00, 0x00, 0x02, 0x06, 0x01, 0x00, 0x04, 0x0b, 0x08, 0x00, 0x01, 0x00, 0x00, 0x00
        /*0020*/ 	.byte	0x00, 0x00, 0x00, 0x00


//--------------------- .nv.info.default_function_kernel --------------------------
	.section	.nv.info.default_function_kernel,"",@"SHT_CUDA_INFO"
	.sectionflags	@""
	.align	4


	//----- nvinfo : EIATTR_CUDA_API_VERSION
	.align		4
        /*0000*/ 	.byte	0x04, 0x37
        /*0002*/ 	.short	(.L_21 - .L_20)
.L_20:
        /*0004*/ 	.word	0x00000082


	//----- nvinfo : EIATTR_KPARAM_INFO
	.align		4
.L_21:
        /*0008*/ 	.byte	0x04, 0x17
        /*000a*/ 	.short	(.L_23 - .L_22)
.L_22:
        /*000c*/ 	.word	0x00000000
        /*0010*/ 	.short	0x0001
        /*0012*/ 	.short	0x0008
        /*0014*/ 	.byte	0x00, 0xf5, 0x21, 0x00


	//----- nvinfo : EIATTR_KPARAM_INFO
	.align		4
.L_23:
        /*0018*/ 	.byte	0x04, 0x17
        /*001a*/ 	.short	(.L_25 - .L_24)
.L_24:
        /*001c*/ 	.word	0x00000000
        /*0020*/ 	.short	0x0000
        /*0022*/ 	.short	0x0000
        /*0024*/ 	.byte	0x00, 0xf5, 0x21, 0x00


	//----- nvinfo : EIATTR_SPARSE_MMA_MASK
	.align		4
.L_25:
        /*0028*/ 	.byte	0x03, 0x50
        /*002a*/ 	.short	0x0000


	//----- nvinfo : EIATTR_MAXREG_COUNT
	.align		4
        /*002c*/ 	.byte	0x03, 0x1b
        /*002e*/ 	.short	0x00ff


	//----- nvinfo : EIATTR_MERCURY_ISA_VERSION
	.align		4
        /*0030*/ 	.byte	0x03, 0x5f
        /*0032*/ 	.short	0x0101


	//----- nvinfo : EIATTR_VRC_CTA_INIT_COUNT
	.align		4
        /*0034*/ 	.byte	0x02, 0x4a
	.zero		1
	.zero		1


	//----- nvinfo : EIATTR_EXIT_INSTR_OFFSETS
	.align		4
        /*0038*/ 	.byte	0x04, 0x1c
        /*003a*/ 	.short	(.L_27 - .L_26)


	//   ....[0]....
.L_26:
        /*003c*/ 	.word	0x00000070


	//   ....[1]....
        /*0040*/ 	.word	0x00000390


	//----- nvinfo : EIATTR_MAX_THREADS
	.align		4
.L_27:
        /*0044*/ 	.byte	0x04, 0x05
        /*0046*/ 	.short	(.L_29 - .L_28)
.L_28:
        /*0048*/ 	.word	0x00000020
        /*004c*/ 	.word	0x00000001
        /*0050*/ 	.word	0x00000001


	//----- nvinfo : EIATTR_CBANK_PARAM_SIZE
	.align		4
.L_29:
        /*0054*/ 	.byte	0x03, 0x19
        /*0056*/ 	.short	0x0010


	//----- nvinfo : EIATTR_PARAM_CBANK
	.align		4
        /*0058*/ 	.byte	0x04, 0x0a
        /*005a*/ 	.short	(.L_31 - .L_30)
	.align		4
.L_30:
        /*005c*/ 	.word	index@(.nv.constant0.default_function_kernel)
        /*0060*/ 	.short	0x0380
        /*0062*/ 	.short	0x0010


	//----- nvinfo : EIATTR_SW_WAR
	.align		4
.L_31:
        /*0064*/ 	.byte	0x04, 0x36
        /*0066*/ 	.short	(.L_33 - .L_32)
.L_32:
        /*0068*/ 	.word	0x00000008
.L_33:


//--------------------- .nv.info.default_function_kernel_2 --------------------------
	.section	.nv.info.default_function_kernel_2,"",@"SHT_CUDA_INFO"
	.sectionflags	@""
	.align	4


	//----- nvinfo : EIATTR_CUDA_API_VERSION
	.align		4
        /*0000*/ 	.byte	0x04, 0x37
        /*0002*/ 	.short	(.L_35 - .L_34)
.L_34:
        /*0004*/ 	.word	0x00000082


	//----- nvinfo : EIATTR_KPARAM_INFO
	.align		4
.L_35:
        /*0008*/ 	.byte	0x04, 0x17
        /*000a*/ 	.short	(.L_37 - .L_36)
.L_36:
        /*000c*/ 	.word	0x00000000
        /*0010*/ 	.short	0x0001
        /*0012*/ 	.short	0x0008
        /*0014*/ 	.byte	0x00, 0xf5, 0x21, 0x00


	//----- nvinfo : EIATTR_KPARAM_INFO
	.align		4
.L_37:
        /*0018*/ 	.byte	0x04, 0x17
        /*001a*/ 	.short	(.L_39 - .L_38)
.L_38:
        /*001c*/ 	.word	0x00000000
        /*0020*/ 	.short	0x0000
        /*0022*/ 	.short	0x0000
        /*0024*/ 	.byte	0x00, 0xf5, 0x21, 0x00


	//----- nvinfo : EIATTR_SPARSE_MMA_MASK
	.align		4
.L_39:
        /*0028*/ 	.byte	0x03, 0x50
        /*002a*/ 	.short	0x0000


	//----- nvinfo : EIATTR_MAXREG_COUNT
	.align		4
        /*002c*/ 	.byte	0x03, 0x1b
        /*002e*/ 	.short	0x00ff


	//----- nvinfo : EIATTR_MERCURY_ISA_VERSION
	.align		4
        /*0030*/ 	.byte	0x03, 0x5f
        /*0032*/ 	.short	0x0101


	//----- nvinfo : EIATTR_VRC_CTA_INIT_COUNT
	.align		4
        /*0034*/ 	.byte	0x02, 0x4a
	.zero		1
	.zero		1


	//----- nvinfo : EIATTR_EXIT_INSTR_OFFSETS
	.align		4
        /*0038*/ 	.byte	0x04, 0x1c
        /*003a*/ 	.short	(.L_41 - .L_40)


	//   ....[0]....
.L_40:
        /*003c*/ 	.word	0x00000070


	//   ....[1]....
        /*0040*/ 	.word	0x00000490


	//----- nvinfo : EIATTR_MAX_THREADS
	.align		4
.L_41:
        /*0044*/ 	.byte	0x04, 0x05
        /*0046*/ 	.short	(.L_43 - .L_42)
.L_42:
        /*0048*/ 	.word	0x00000020
        /*004c*/ 	.word	0x00000001
        /*0050*/ 	.word	0x00000001


	//----- nvinfo : EIATTR_CBANK_PARAM_SIZE
	.align		4
.L_43:
        /*0054*/ 	.byte	0x03, 0x19
        /*0056*/ 	.short	0x0010


	//----- nvinfo : EIATTR_PARAM_CBANK
	.align		4
        /*0058*/ 	.byte	0x04, 0x0a
        /*005a*/ 	.short	(.L_45 - .L_44)
	.align		4
.L_44:
        /*005c*/ 	.word	index@(.nv.constant0.default_function_kernel_2)
        /*0060*/ 	.short	0x0380
        /*0062*/ 	.short	0x0010


	//----- nvinfo : EIATTR_SW_WAR
	.align		4
.L_45:
        /*0064*/ 	.byte	0x04, 0x36
        /*0066*/ 	.short	(.L_47 - .L_46)
.L_46:
        /*0068*/ 	.word	0x00000008
.L_47:


//--------------------- .nv.info.default_function_kernel_1 --------------------------
	.section	.nv.info.default_function_kernel_1,"",@"SHT_CUDA_INFO"
	.sectionflags	@""
	.align	4


	//----- nvinfo : EIATTR_CUDA_API_VERSION
	.align		4
        /*0000*/ 	.byte	0x04, 0x37
        /*0002*/ 	.short	(.L_49 - .L_48)
.L_48:
        /*0004*/ 	.word	0x00000082


	//----- nvinfo : EIATTR_KPARAM_INFO
	.align		4
.L_49:
        /*0008*/ 	.byte	0x04, 0x17
        /*000a*/ 	.short	(.L_51 - .L_50)
.L_50:
        /*000c*/ 	.word	0x00000000
        /*0010*/ 	.short	0x0001
        /*0012*/ 	.short	0x0008
        /*0014*/ 	.byte	0x00, 0xf5, 0x21, 0x00


	//----- nvinfo : EIATTR_KPARAM_INFO
	.align		4
.L_51:
        /*0018*/ 	.byte	0x04, 0x17
        /*001a*/ 	.short	(.L_53 - .L_52)
.L_52:
        /*001c*/ 	.word	0x00000000
        /*0020*/ 	.short	0x0000
        /*0022*/ 	.short	0x0000
        /*0024*/ 	.byte	0x00, 0xf5, 0x21, 0x00


	//----- nvinfo : EIATTR_SPARSE_MMA_MASK
	.align		4
.L_53:
        /*0028*/ 	.byte	0x03, 0x50
        /*002a*/ 	.short	0x0000


	//----- nvinfo : EIATTR_MAXREG_COUNT
	.align		4
        /*002c*/ 	.byte	0x03, 0x1b
        /*002e*/ 	.short	0x00ff


	//----- nvinfo : EIATTR_MERCURY_ISA_VERSION
	.align		4
        /*0030*/ 	.byte	0x03, 0x5f
        /*0032*/ 	.short	0x0101


	//----- nvinfo : EIATTR_VRC_CTA_INIT_COUNT
	.align		4
        /*0034*/ 	.byte	0x02, 0x4a
	.zero		1
	.zero		1


	//----- nvinfo : EIATTR_EXIT_INSTR_OFFSETS
	.align		4
        /*0038*/ 	.byte	0x04, 0x1c
        /*003a*/ 	.short	(.L_55 - .L_54)


	//   ....[0]....
.L_54:
        /*003c*/ 	.word	0x000003d0


	//----- nvinfo : EIATTR_MAX_THREADS
	.align		4
.L_55:
        /*0040*/ 	.byte	0x04, 0x05
        /*0042*/ 	.short	(.L_57 - .L_56)
.L_56:
        /*0044*/ 	.word	0x00000004
        /*0048*/ 	.word	0x00000001
        /*004c*/ 	.word	0x00000001


	//----- nvinfo : EIATTR_CRS_STACK_SIZE
	.align		4
.L_57:
        /*0050*/ 	.byte	0x04, 0x1e
        /*0052*/ 	.short	(.L_59 - .L_58)
.L_58:
        /*0054*/ 	.word	0x00000000


	//----- nvinfo : EIATTR_CBANK_PARAM_SIZE
	.align		4
.L_59:
        /*0058*/ 	.byte	0x03, 0x19
        /*005a*/ 	.short	0x0010


	//----- nvinfo : EIATTR_PARAM_CBANK
	.align		4
        /*005c*/ 	.byte	0x04, 0x0a
        /*005e*/ 	.short	(.L_61 - .L_60)
	.align		4
.L_60:
        /*0060*/ 	.word	index@(.nv.constant0.default_function_kernel_1)
        /*0064*/ 	.short	0x0380
        /*0066*/ 	.short	0x0010


	//----- nvinfo : EIATTR_SW_WAR
	.align		4
.L_61:
        /*0068*/ 	.byte	0x04, 0x36
        /*006a*/ 	.short	(.L_63 - .L_62)
.L_62:
        /*006c*/ 	.word	0x00000008
.L_63:


//--------------------- .nv.callgraph             --------------------------
	.section	.nv.callgraph,"",@"SHT_CUDA_CALLGRAPH"
	.align	4
	.sectionentsize	8
	.align		4
        /*0000*/ 	.word	0x00000000
	.align		4
        /*0004*/ 	.word	0xffffffff
	.align		4
        /*0008*/ 	.word	0x00000000
	.align		4
        /*000c*/ 	.word	0xfffffffe
	.align		4
        /*0010*/ 	.word	0x00000000
	.align		4
        /*0014*/ 	.word	0xfffffffd
	.align		4
        /*0018*/ 	.word	0x00000000
	.align		4
        /*001c*/ 	.word	0xfffffffc


//--------------------- .text.default_function_kernel --------------------------
	.section	.text.default_function_kernel,"ax",@progbits
	.align	128
        .global         default_function_kernel
        .type           default_function_kernel,@function
        .size           default_function_kernel,(.L_x_17 - default_function_kernel)
        .other          default_function_kernel,@"STO_CUDA_ENTRY STV_DEFAULT"
default_function_kernel:
.text.default_function_kernel:
[----:B------:R-:W-:Y:S01]  /*0000*/  LDC R1, c[0x0][0x37c] ;  /* 0x0000df00ff017b82 */ /* 0x000fe20000000800 */
[----:B------:R-:W0:Y:S07]  /*0010*/  S2R R5, SR_TID.X ;  /* 0x0000000000057919 */ /* 0x000e2e0000002100 */
[----:B------:R-:W1:Y:S02]  /*0020*/  S2UR UR5, SR_CTAID.X ;  /* 0x00000000000579c3 */ /* 0x000e640000002500 */
[----:B-1----:R-:W-:Y:S01]  /*0030*/  USHF.L.U32 UR4, UR5, 0x2, URZ ;  /* 0x0000000205047899 */ /* 0x002fe200080006ff */
[----:B0-----:R-:W-:-:S05]  /*0040*/  SHF.R.U32.HI R0, RZ, 0x3, R5 ;  /* 0x00000003ff007819 */ /* 0x001fca0000011605 */
[----:B------:R-:W-:-:S04]  /*0050*/  LOP3.LUT R0, R0, UR4, RZ, 0xfc, !PT ;  /* 0x0000000400007c12 */ /* 0x000fc8000f8efcff */
[----:B------:R-:W-:-:S13]  /*0060*/  ISETP.GT.U32.AND P0, PT, R0, 0x8, PT ;  /* 0x000000080000780c */ /* 0x000fda0003f04070 */
[----:B------:R-:W-:Y:S05]  /*0070*/  @P0 EXIT ;  /* 0x000000000000094d */ /* 0x000fea0003800000 */
[----:B------:R-:W0:Y:S01]  /*0080*/  LDC.64 R2, c[0x0][0x388] ;  /* 0x0000e200ff027b82 */ /* 0x000e220000000a00 */
[----:B------:R-:W1:Y:S01]  /*0090*/  LDCU.64 UR6, c[0x0][0x358] ;  /* 0x00006b00ff0677ac */ /* 0x000e620008000a00 */
[----:B------:R-:W-:-:S06]  /*00a0*/  USHF.L.U32 UR4, UR5, 0x5, URZ ;  /* 0x0000000505047899 */ /* 0x000fcc00080006ff */
[----:B------:R-:W-:-:S05]  /*00b0*/  LOP3.LUT R5, R5, UR4, RZ, 0xfc, !PT ;  /* 0x0000000405057c12 */ /* 0x000fca000f8efcff */
[----:B0-----:R-:W-:-:S05]  /*00c0*/  IMAD.WIDE.U32 R2, R5, 0x4, R2 ;  /* 0x0000000405027825 */ /* 0x001fca00078e0002 */
[----:B-1----:R-:W2:Y:S01]  /*00d0*/  LDG.E.CONSTANT R0, desc[UR6][R2.64] ;  /* 0x0000000602007981 */ /* 0x002ea2000c1e9900 */
[----:B------:R-:W-:Y:S02]  /*00e0*/  HFMA2 R8, -RZ, RZ, 1.625, 0 ;  /* 0x3e800000ff087431 */ /* 0x000fe400000001ff */
[C---:B--2---:R-:W-:Y:S01]  /*00f0*/  FFMA R4, R0.reuse, R0, 1 ;  /* 0x3f80000000047423 */ /* 0x044fe20000000000 */
[----:B------:R-:W-:-:S03]  /*0100*/  FSETP.GT.AND P0, PT, |R0|, 8388608, PT ;  /* 0x4b0000000000780b */ /* 0x000fc60003f04200 */
[----:B------:R-:W0:Y:S02]  /*0110*/  MUFU.RSQ R7, R4 ;  /* 0x0000000400077308 */ /* 0x000e240000001400 */
[----:B0-----:R-:W-:-:S06]  /*0120*/  FFMA R7, R4, R7, 1 ;  /* 0x3f80000004077423 */ /* 0x001fcc0000000007 */
[----:B------:R-:W0:Y:S02]  /*0130*/  MUFU.RCP R7, R7 ;  /* 0x0000000700077308 */ /* 0x000e240000001000 */
[----:B0-----:R-:W-:Y:S01]  /*0140*/  FMUL R9, |R0|, R7 ;  /* 0x0000000700097220 */ /* 0x001fe20000400200 */
[----:B------:R-:W-:-:S03]  /*0150*/  MOV R7, 0x3d39bf78 ;  /* 0x3d39bf7800077802 */ /* 0x000fc60000000f00 */
[----:B------:R-:W-:-:S05]  /*0160*/  FFMA R9, |R0|, R9, |R0| ;  /* 0x0000000900097223 */ /* 0x000fca0000000600 */
[----:B------:R-:W-:-:S04]  /*0170*/  FSEL R9, |R0|, R9, P0 ;  /* 0x0000000900097208 */ /* 0x000fc80000000200 */
[C---:B------:R-:W-:Y:S01]  /*0180*/  ISETP.GE.U32.AND P1, PT, R9.reuse, 0x7f800000, PT ;  /* 0x7f8000000900780c */ /* 0x040fe20003f26070 */
[----:B------:R-:W-:-:S03]  /*0190*/  FADD.RZ R6, R9, 1 ;  /* 0x3f80000009067421 */ /* 0x000fc6000000c000 */
[----:B------:R-:W-:Y:S02]  /*01a0*/  ISETP.GT.AND P2, PT, R9, -0x40800000, P1 ;  /* 0xbf8000000900780c */ /* 0x000fe40000f44270 */
[----:B------:R-:W-:-:S04]  /*01b0*/  IADD3 R6, PT, PT, R6, -0x3f400000, RZ ;  /* 0xc0c0000006067810 */ /* 0x000fc80007ffe0ff */
[----:B------:R-:W-:-:S03]  /*01c0*/  LOP3.LUT R6, R6, 0xff800000, RZ, 0xc0, !PT ;  /* 0xff80000006067812 */ /* 0x000fc600078ec0ff */
[----:B------:R-:W-:Y:S02]  /*01d0*/  @P1 MOV R4, 0x7f800000 ;  /* 0x7f80000000041802 */ /* 0x000fe40000000f00 */
[----:B------:R-:W-:Y:S02]  /*01e0*/  IADD3 R3, PT, PT, -R6, 0x40800000, RZ ;  /* 0x4080000006037810 */ /* 0x000fe40007ffe1ff */
[-C--:B------:R-:W-:Y:S02]  /*01f0*/  IADD3 R2, PT, PT, R9, -R6.reuse, RZ ;  /* 0x8000000609027210 */ /* 0x080fe40007ffe0ff */
[----:B------:R-:W-:Y:S01]  /*0200*/  I2FP.F32.S32 R6, R6 ;  /* 0x0000000600067245 */ /* 0x000fe20000201400 */
[----:B------:R-:W-:-:S04]  /*0210*/  FFMA R3, R3, R8, -1 ;  /* 0xbf80000003037423 */ /* 0x000fc80000000008 */
[----:B------:R-:W-:Y:S01]  /*0220*/  FADD R2, R2, R3 ;  /* 0x0000000302027221 */ /* 0x000fe20000000000 */
[----:B------:R-:W-:-:S03]  /*0230*/  FMUL R6, R6, 1.1920928955078125e-07 ;  /* 0x3400000006067820 */ /* 0x000fc60000400000 */
[----:B------:R-:W-:-:S04]  /*0240*/  FFMA R3, R2, -R7, 0.10546888411045074463 ;  /* 0x3dd8001202037423 */ /* 0x000fc80000000807 */
[----:B------:R-:W-:-:S04]  /*0250*/  FFMA R3, R2, R3, -0.13229703903198242188 ;  /* 0xbe0778e002037423 */ /* 0x000fc80000000003 */
[----:B------:R-:W-:-:S04]  /*0260*/  FFMA R3, R2, R3, 0.14491446316242218018 ;  /* 0x3e14647502037423 */ /* 0x000fc80000000003 */
[----:B------:R-:W-:-:S04]  /*0270*/  FFMA R3, R2, R3, -0.16641564667224884033 ;  /* 0xbe2a68dd02037423 */ /* 0x000fc80000000003 */
[----:B------:R-:W-:-:S04]  /*0280*/  FFMA R3, R2, R3, 0.19988867640495300293 ;  /* 0x3e4caf9e02037423 */ /* 0x000fc80000000003 */
[----:B------:R-:W-:-:S04]  /*0290*/  FFMA R3, R2, R3, -0.25000196695327758789 ;  /* 0xbe80004202037423 */ /* 0x000fc80000000003 */
[----:B------:R-:W-:-:S04]  /*02a0*/  FFMA R3, R2, R3, 0.33333510160446166992 ;  /* 0x3eaaaae602037423 */ /* 0x000fc80000000003 */
[----:B------:R-:W-:-:S04]  /*02b0*/  FFMA R3, R2, R3, -0.5 ;  /* 0xbf00000002037423 */ /* 0x000fc80000000003 */
[----:B------:R-:W-:-:S04]  /*02c0*/  FMUL R3, R2, R3 ;  /* 0x0000000302037220 */ /* 0x000fc80000400000 */
[----:B------:R-:W-:-:S04]  /*02d0*/  FFMA R3, R2, R3, R2 ;  /* 0x0000000302037223 */ /* 0x000fc80000000002 */
[----:B------:R-:W-:Y:S01]  /*02e0*/  FFMA R6, R6, 0.69314718246459960938, R3 ;  /* 0x3f31721806067823 */ /* 0x000fe20000000003 */
[C---:B------:R-:W-:Y:S01]  /*02f0*/  @P2 FFMA R6, R9.reuse, R4, +INF ;  /* 0x7f80000009062423 */ /* 0x040fe20000000004 */
[----:B------:R-:W0:Y:S01]  /*0300*/  LDC.64 R2, c[0x0][0x380] ;  /* 0x0000e000ff027b82 */ /* 0x000e220000000a00 */
[----:B------:R-:W-:-:S04]  /*0310*/  @P1 FSETP.NEU.AND P2, PT, R9, RZ, PT ;  /* 0x000000ff0900120b */ /* 0x000fc80003f4d000 */
[----:B------:R-:W-:-:S05]  /*0320*/  @P1 FSEL R6, R6, -RZ, P2 ;  /* 0x800000ff06061208 */ /* 0x000fca0001000000 */
[----:B------:R-:W-:Y:S01]  /*0330*/  @P0 FADD R6, R6, 0.69314718246459960938 ;  /* 0x3f31721806060421 */ /* 0x000fe20000000000 */
[----:B------:R-:W-:-:S04]  /*0340*/  FSETP.NAN.AND P0, PT, |R0|, |R0|, PT ;  /* 0x400000000000720b */ /* 0x000fc80003f08200 */
[----:B------:R-:W-:Y:S01]  /*0350*/  LOP3.LUT R0, R6, 0x80000000, R0, 0xb8, !PT ;  /* 0x8000000006007812 */ /* 0x000fe200078eb800 */
[----:B0-----:R-:W-:-:S03]  /*0360*/  IMAD.WIDE.U32 R2, R5, 0x4, R2 ;  /* 0x0000000405027825 */ /* 0x001fc600078e0002 */
[----:B------:R-:W-:-:S05]  /*0370*/  FSEL R5, R0, R6, !P0 ;  /* 0x0000000600057208 */ /* 0x000fca0004000000 */
[----:B------:R-:W-:Y:S01]  /*0380*/  STG.E desc[UR6][R2.64], R5 ;  /* 0x0000000502007986 */ /* 0x000fe2000c101906 */
[----:B------:R-:W-:Y:S05]  /*0390*/  EXIT ;  /* 0x000000000000794d */ /* 0x000fea0003800000 */
.L_x_0:
[----:B------:R-:W-:-:S00]  /*03a0*/  BRA `(.L_x_0) ;  /* 0xfffffffc00fc7947 */ /* 0x000fc0000383ffff */
[----:B------:R-:W-:-:S00]  /*03b0*/  NOP ;  /* 0x0000000000007918 */ /* 0x000fc00000000000 */
        /* <DEDUP_REMOVED lines=12> */
.L_x_17:


//--------------------- .text.default_function_kernel_2 --------------------------
	.section	.text.default_function_kernel_2,"ax",@progbits
	.align	128
        .global         default_function_kernel_2
        .type           default_function_kernel_2,@function
        .size           default_function_kernel_2,(.L_x_18 - default_function_kernel_2)
        .other          default_function_kernel_2,@"STO_CUDA_ENTRY STV_DEFAULT"
default_function_kernel_2:
.text.default_function_kernel_2:
        /* <DEDUP_REMOVED lines=12> */
[----:B0-----:R-:W-:-:S06]  /*00c0*/  IMAD.WIDE.U32 R2, R5, 0x4, R2 ;  /* 0x0000000405027825 */ /* 0x001fcc00078e0002 */
[----:B-1----:R-:W2:Y:S01]  /*00d0*/  LDG.E.CONSTANT R2, desc[UR6][R2.64] ;  /* 0x0000000602027981 */ /* 0x002ea2000c1e9900 */
[----:B------:R-:W-:Y:S01]  /*00e0*/  HFMA2 R9, -RZ, RZ, 0.890625, -0.00056934356689453125 ;  /* 0x3b2090aaff097431 */ /* 0x000fe200000001ff */
[----:B------:R-:W-:Y:S01]  /*00f0*/  MOV R4, 0x3f6ee581 ;  /* 0x3f6ee58100047802 */ /* 0x000fe20000000f00 */
[----:B------:R-:W-:Y:S01]  /*0100*/  HFMA2 R6, -RZ, RZ, 1.625, 0 ;  /* 0x3e800000ff067431 */ /* 0x000fe200000001ff */
[----:B------:R-:W-:Y:S01]  /*0110*/  MOV R11, 0x3d39bf78 ;  /* 0x3d39bf78000b7802 */ /* 0x000fe20000000f00 */
[----:B--2---:R-:W0:Y:S01]  /*0120*/  MUFU.RCP R7, |R2| ;  /* 0x4000000200077308 */ /* 0x004e220000001000 */
[----:B------:R-:W-:-:S04]  /*0130*/  FSETP.GT.AND P0, PT, |R2|, 1, PT ;  /* 0x3f8000000200780b */ /* 0x000fc80003f04200 */
[----:B0-----:R-:W-:-:S05]  /*0140*/  FSEL R7, R7, |R2|, P0 ;  /* 0x4000000207077208 */ /* 0x001fca0000000000 */
[----:B------:R-:W-:-:S04]  /*0150*/  FMUL R0, R7, R7 ;  /* 0x0000000707007220 */ /* 0x000fc80000400000 */
[----:B------:R-:W-:-:S04]  /*0160*/  FFMA R9, R0, R9, -0.014396979473531246185 ;  /* 0xbc6be14f00097423 */ /* 0x000fc80000000009 */
[----:B------:R-:W-:-:S04]  /*0170*/  FFMA R9, R0, R9, 0.039849750697612762451 ;  /* 0x3d23397e00097423 */ /* 0x000fc80000000009 */
[----:B------:R-:W-:-:S04]  /*0180*/  FFMA R9, R0, R9, -0.072529748082160949707 ;  /* 0xbd948a7a00097423 */ /* 0x000fc80000000009 */
[----:B------:R-:W-:-:S04]  /*0190*/  FFMA R9, R0, R9, 0.10518480092287063599 ;  /* 0x3dd76b2100097423 */ /* 0x000fc80000000009 */
[----:B------:R-:W-:-:S04]  /*01a0*/  FFMA R9, R0, R9, -0.14171802997589111328 ;  /* 0xbe111e8800097423 */ /* 0x000fc80000000009 */
[----:B------:R-:W-:-:S04]  /*01b0*/  FFMA R9, R0, R9, 0.19988775253295898438 ;  /* 0x3e4caf6000097423 */ /* 0x000fc80000000009 */
[----:B------:R-:W-:-:S04]  /*01c0*/  FFMA R9, R0, R9, -0.33332940936088562012 ;  /* 0xbeaaaa2700097423 */ /* 0x000fc80000000009 */
[----:B------:R-:W-:-:S04]  /*01d0*/  FMUL R0, R0, R9 ;  /* 0x0000000900007220 */ /* 0x000fc80000400000 */
[----:B------:R-:W-:-:S04]  /*01e0*/  FFMA R7, R7, R0, R7 ;  /* 0x0000000007077223 */ /* 0x000fc80000000007 */
[----:B------:R-:W-:Y:S01]  /*01f0*/  @P0 FFMA R7, R4, 1.6832555532455444336, -R7 ;  /* 0x3fd774eb04070823 */ /* 0x000fe20000000807 */
[----:B------:R-:W-:-:S04]  /*0200*/  FSETP.NAN.AND P0, PT, |R2|, |R2|, PT ;  /* 0x400000020200720b */ /* 0x000fc80003f08200 */
[----:B------:R-:W-:-:S04]  /*0210*/  LOP3.LUT R2, R7, 0x80000000, R2, 0xb8, !PT ;  /* 0x8000000007027812 */ /* 0x000fc800078eb802 */
[----:B------:R-:W-:-:S04]  /*0220*/  FSEL R7, R2, R7, !P0 ;  /* 0x0000000702077208 */ /* 0x000fc80004000000 */
[C---:B------:R-:W-:Y:S01]  /*0230*/  FSETP.GT.AND P0, PT, |R7|.reuse, 8.50705917302346158658e+37, PT ;  /* 0x7e8000000700780b */ /* 0x040fe20003f04200 */
[----:B------:R-:W-:-:S06]  /*0240*/  FADD R0, -|R7|, 1 ;  /* 0x3f80000007007421 */ /* 0x000fcc0000000300 */
[----:B------:R-:W0:Y:S02]  /*0250*/  MUFU.RCP R0, R0 ;  /* 0x0000000000007308 */ /* 0x000e240000001000 */
[----:B0-----:R-:W-:-:S04]  /*0260*/  FADD R2, R0, R0 ;  /* 0x0000000000027221 */ /* 0x001fc80000000000 */
[----:B------:R-:W-:-:S05]  /*0270*/  FMUL R2, |R7|, R2 ;  /* 0x0000000207027220 */ /* 0x000fca0000400200 */
[----:B------:R-:W-:-:S04]  /*0280*/  FSEL R4, R2, -2, !P0 ;  /* 0xc000000002047808 */ /* 0x000fc80004000000 */
[C---:B------:R-:W-:Y:S01]  /*0290*/  ISETP.GE.U32.AND P0, PT, R4.reuse, 0x7f800000, PT ;  /* 0x7f8000000400780c */ /* 0x040fe20003f06070 */
[----:B------:R-:W-:-:S03]  /*02a0*/  FADD.RZ R2, R4, 1 ;  /* 0x3f80000004027421 */ /* 0x000fc6000000c000 */
[----:B------:R-:W-:Y:S02]  /*02b0*/  ISETP.GT.AND P1, PT, R4, -0x40800000, P0 ;  /* 0xbf8000000400780c */ /* 0x000fe40000724270 */
[----:B------:R-:W-:-:S04]  /*02c0*/  IADD3 R2, PT, PT, R2, -0x3f400000, RZ ;  /* 0xc0c0000002027810 */ /* 0x000fc80007ffe0ff */
[----:B------:R-:W-:-:S04]  /*02d0*/  LOP3.LUT R9, R2, 0xff800000, RZ, 0xc0, !PT ;  /* 0xff80000002097812 */ /* 0x000fc800078ec0ff */
[----:B------:R-:W-:Y:S02]  /*02e0*/  IADD3 R3, PT, PT, -R9, 0x40800000, RZ ;  /* 0x4080000009037810 */ /* 0x000fe40007ffe1ff */
[-C--:B------:R-:W-:Y:S02]  /*02f0*/  IADD3 R2, PT, PT, R4, -R9.reuse, RZ ;  /* 0x8000000904027210 */ /* 0x080fe40007ffe0ff */
[----:B------:R-:W-:Y:S01]  /*0300*/  I2FP.F32.S32 R9, R9 ;  /* 0x0000000900097245 */ /* 0x000fe20000201400 */
[----:B------:R-:W-:Y:S01]  /*0310*/  FFMA R3, R3, R6, -1 ;  /* 0xbf80000003037423 */ /* 0x000fe20000000006 */
[----:B------:R-:W-:-:S03]  /*0320*/  HFMA2 R6, -RZ, RZ, 1.75, 0 ;  /* 0x3f000000ff067431 */ /* 0x000fc600000001ff */
[----:B------:R-:W-:Y:S01]  /*0330*/  FADD R0, R2, R3 ;  /* 0x0000000302007221 */ /* 0x000fe20000000000 */
[----:B------:R-:W-:-:S03]  /*0340*/  FMUL R9, R9, 1.1920928955078125e-07 ;  /* 0x3400000009097820 */ /* 0x000fc60000400000 */
[----:B------:R-:W-:Y:S01]  /*0350*/  FFMA R3, R0, -R11, 0.10546888411045074463 ;  /* 0x3dd8001200037423 */ /* 0x000fe2000000080b */
[----:B------:R-:W-:-:S03]  /*0360*/  LOP3.LUT R7, R6, 0x80000000, R7, 0xb8, !PT ;  /* 0x8000000006077812 */ /* 0x000fc600078eb807 */
[----:B------:R-:W-:-:S04]  /*0370*/  FFMA R3, R0, R3, -0.13229703903198242188 ;  /* 0xbe0778e000037423 */ /* 0x000fc80000000003 */
[----:B------:R-:W-:-:S04]  /*0380*/  FFMA R3, R0, R3, 0.14491446316242218018 ;  /* 0x3e14647500037423 */ /* 0x000fc80000000003 */
[----:B------:R-:W-:-:S04]  /*0390*/  FFMA R3, R0, R3, -0.16641564667224884033 ;  /* 0xbe2a68dd00037423 */ /* 0x000fc80000000003 */
[----:B------:R-:W-:-:S04]  /*03a0*/  FFMA R3, R0, R3, 0.19988867640495300293 ;  /* 0x3e4caf9e00037423 */ /* 0x000fc80000000003 */
[----:B------:R-:W-:-:S04]  /*03b0*/  FFMA R3, R0, R3, -0.25000196695327758789 ;  /* 0xbe80004200037423 */ /* 0x000fc80000000003 */
[----:B------:R-:W-:-:S04]  /*03c0*/  FFMA R3, R0, R3, 0.33333510160446166992 ;  /* 0x3eaaaae600037423 */ /* 0x000fc80000000003 */
[C---:B------:R-:W-:Y:S02]  /*03d0*/  FFMA R11, R0.reuse, R3, -0.5 ;  /* 0xbf000000000b7423 */ /* 0x040fe40000000003 */
[----:B------:R-:W0:Y:S02]  /*03e0*/  LDC.64 R2, c[0x0][0x380] ;  /* 0x0000e000ff027b82 */ /* 0x000e240000000a00 */
[----:B------:R-:W-:-:S04]  /*03f0*/  FMUL R11, R0, R11 ;  /* 0x0000000b000b7220 */ /* 0x000fc80000400000 */
[----:B------:R-:W-:Y:S01]  /*0400*/  FFMA R0, R0, R11, R0 ;  /* 0x0000000b00007223 */ /* 0x000fe20000000000 */
[----:B------:R-:W-:-:S03]  /*0410*/  @P0 MOV R11, 0x7f800000 ;  /* 0x7f800000000b0802 */ /* 0x000fc60000000f00 */
[----:B------:R-:W-:Y:S02]  /*0420*/  FFMA R0, R9, 0.69314718246459960938, R0 ;  /* 0x3f31721809007823 */ /* 0x000fe40000000000 */
[C---:B------:R-:W-:Y:S01]  /*0430*/  @P1 FFMA R0, R4.reuse, R11, +INF ;  /* 0x7f80000004001423 */ /* 0x040fe2000000000b */
[----:B------:R-:W-:-:S04]  /*0440*/  @P0 FSETP.NEU.AND P1, PT, R4, RZ, PT ;  /* 0x000000ff0400020b */ /* 0x000fc80003f2d000 */
[----:B------:R-:W-:-:S05]  /*0450*/  @P0 FSEL R0, R0, -RZ, P1 ;  /* 0x800000ff00000208 */ /* 0x000fca0000800000 */
[----:B------:R-:W-:Y:S01]  /*0460*/  FMUL R7, R7, R0 ;  /* 0x0000000007077220 */ /* 0x000fe20000400000 */
[----:B0-----:R-:W-:-:S05]  /*0470*/  IMAD.WIDE.U32 R2, R5, 0x4, R2 ;  /* 0x0000000405027825 */ /* 0x001fca00078e0002 */
[----:B------:R-:W-:Y:S01]  /*0480*/  STG.E desc[UR6][R2.64], R7 ;  /* 0x0000000702007986 */ /* 0x000fe2000c101906 */
[----:B------:R-:W-:Y:S05]  /*0490*/  EXIT ;  /* 0x000000000000794d */ /* 0x000fea0003800000 */
.L_x_1:
        /* <DEDUP_REMOVED lines=14> */
.L_x_18:


//--------------------- .text.default_function_kernel_1 --------------------------
	.section	.text.default_function_kernel_1,"ax",@progbits
	.align	128
        .global         default_function_kernel_1
        .type           default_function_kernel_1,@function
        .size           default_function_kernel_1,(.L_x_16 - default_function_kernel_1)
        .other          default_function_kernel_1,@"STO_CUDA_ENTRY STV_DEFAULT"
default_function_kernel_1:
.text.default_function_kernel_1:
[----:B------:R-:W-:Y:S01]  /*0000*/  LDC R1, c[0x0][0x37c] ;  /* 0x0000df00ff017b82 */ /* 0x000fe20000000800 */
[----:B------:R-:W0:Y:S07]  /*0010*/  S2R R2, SR_TID.X ;  /* 0x0000000000027919 */ /* 0x000e2e0000002100 */
[----:B------:R-:W1:Y:S01]  /*0020*/  S2UR UR4, SR_CTAID.X ;  /* 0x00000000000479c3 */ /* 0x000e620000002500 */
[----:B------:R-:W2:Y:S07]  /*0030*/  LDCU.64 UR6, c[0x0][0x358] ;  /* 0x00006b00ff0677ac */ /* 0x000eae0008000a00 */
[----:B------:R-:W3:Y:S01]  /*0040*/  LDC.64 R4, c[0x0][0x388] ;  /* 0x0000e200ff047b82 */ /* 0x000ee20000000a00 */
[----:B-1----:R-:W-:-:S06]  /*0050*/  USHF.L.U32 UR4, UR4, 0x2, URZ ;  /* 0x0000000204047899 */ /* 0x002fcc00080006ff */
[----:B0-----:R-:W-:-:S05]  /*0060*/  LOP3.LUT R2, R2, UR4, RZ, 0xfc, !PT ;  /* 0x0000000402027c12 */ /* 0x001fca000f8efcff */
[----:B---3--:R-:W-:-:S05]  /*0070*/  IMAD.WIDE.U32 R4, R2, 0x4, R4 ;  /* 0x0000000402047825 */ /* 0x008fca00078e0004 */
[----:B--2---:R-:W2:Y:S01]  /*0080*/  LDG.E.CONSTANT R0, desc[UR6][R4.64] ;  /* 0x0000000604007981 */ /* 0x004ea2000c1e9900 */
[----:B------:R-:W-:Y:S01]  /*0090*/  IMAD.MOV.U32 R8, RZ, RZ, 0x3e800000 ;  /* 0x3e800000ff087424 */ /* 0x000fe200078e00ff */
[----:B------:R-:W-:Y:S01]  /*00a0*/  BSSY.RECONVERGENT B0, `(.L_x_2) ;  /* 0x000002f000007945 */ /* 0x000fe20003800200 */
[C---:B--2---:R-:W-:Y:S01]  /*00b0*/  FADD R3, -|R0|.reuse, 1 ;  /* 0x3f80000000037421 */ /* 0x044fe20000000300 */
[----:B------:R-:W-:-:S05]  /*00c0*/  FSETP.GT.AND P0, PT, |R0|, 8.50705917302346158658e+37, PT ;  /* 0x7e8000000000780b */ /* 0x000fca0003f04200 */
[----:B------:R-:W0:Y:S02]  /*00d0*/  MUFU.RCP R3, R3 ;  /* 0x0000000300037308 */ /* 0x000e240000001000 */
[----:B0-----:R-:W-:Y:S01]  /*00e0*/  FADD R7, R3, R3 ;  /* 0x0000000303077221 */ /* 0x001fe20000000000 */
[----:B------:R-:W-:-:S03]  /*00f0*/  IMAD.MOV.U32 R3, RZ, RZ, 0x3d39bf78 ;  /* 0x3d39bf78ff037424 */ /* 0x000fc600078e00ff */
[----:B------:R-:W-:-:S05]  /*0100*/  FMUL R7, |R0|, R7 ;  /* 0x0000000700077220 */ /* 0x000fca0000400200 */
[----:B------:R-:W-:-:S04]  /*0110*/  FSEL R7, R7, -2, !P0 ;  /* 0xc000000007077808 */ /* 0x000fc80004000000 */
[C---:B------:R-:W-:Y:S01]  /*0120*/  ISETP.GE.U32.AND P0, PT, R7.reuse, 0x7f800000, PT ;  /* 0x7f8000000700780c */ /* 0x040fe20003f06070 */
[----:B------:R-:W-:-:S03]  /*0130*/  FADD.RZ R6, R7, 1 ;  /* 0x3f80000007067421 */ /* 0x000fc6000000c000 */
[----:B------:R-:W-:Y:S01]  /*0140*/  ISETP.GT.AND P1, PT, R7, -0x40800000, P0 ;  /* 0xbf8000000700780c */ /* 0x000fe20000724270 */
[----:B------:R-:W-:-:S05]  /*0150*/  VIADD R6, R6, 0xc0c00000 ;  /* 0xc0c0000006067836 */ /* 0x000fca0000000000 */
[----:B------:R-:W-:-:S04]  /*0160*/  LOP3.LUT R6, R6, 0xff800000, RZ, 0xc0, !PT ;  /* 0xff80000006067812 */ /* 0x000fc800078ec0ff */
[----:B------:R-:W-:Y:S01]  /*0170*/  IADD3 R5, PT, PT, -R6, 0x40800000, RZ ;  /* 0x4080000006057810 */ /* 0x000fe20007ffe1ff */
[----:B------:R-:W-:Y:S01]  /*0180*/  IMAD.IADD R4, R7, 0x1, -R6 ;  /* 0x0000000107047824 */ /* 0x000fe200078e0a06 */
[----:B------:R-:W-:-:S03]  /*0190*/  I2FP.F32.S32 R6, R6 ;  /* 0x0000000600067245 */ /* 0x000fc60000201400 */
[----:B------:R-:W-:Y:S02]  /*01a0*/  FFMA R5, R5, R8, -1 ;  /* 0xbf80000005057423 */ /* 0x000fe40000000008 */
[----:B------:R-:W-:Y:S02]  /*01b0*/  FMUL R6, R6, 1.1920928955078125e-07 ;  /* 0x3400000006067820 */ /* 0x000fe40000400000 */
[----:B------:R-:W-:Y:S01]  /*01c0*/  FADD R4, R4, R5 ;  /* 0x0000000504047221 */ /* 0x000fe20000000000 */
[----:B------:R-:W-:-:S03]  /*01d0*/  HFMA2 R5, -RZ, RZ, 1.75, 0 ;  /* 0x3f000000ff057431 */ /* 0x000fc600000001ff */
[----:B------:R-:W-:-:S04]  /*01e0*/  FFMA R3, R4, -R3, 0.10546888411045074463 ;  /* 0x3dd8001204037423 */ /* 0x000fc80000000803 */
[----:B------:R-:W-:Y:S01]  /*01f0*/  FFMA R3, R4, R3, -0.13229703903198242188 ;  /* 0xbe0778e004037423 */ /* 0x000fe20000000003 */
[----:B------:R-:W-:-:S03]  /*0200*/  LOP3.LUT R5, R5, 0x80000000, R0, 0xb8, !PT ;  /* 0x8000000005057812 */ /* 0x000fc600078eb800 */
[----:B------:R-:W-:-:S04]  /*0210*/  FFMA R3, R4, R3, 0.14491446316242218018 ;  /* 0x3e14647504037423 */ /* 0x000fc80000000003 */
[----:B------:R-:W-:-:S04]  /*0220*/  FFMA R3, R4, R3, -0.16641564667224884033 ;  /* 0xbe2a68dd04037423 */ /* 0x000fc80000000003 */
[----:B------:R-:W-:-:S04]  /*0230*/  FFMA R3, R4, R3, 0.19988867640495300293 ;  /* 0x3e4caf9e04037423 */ /* 0x000fc80000000003 */
[----:B------:R-:W-:-:S04]  /*0240*/  FFMA R3, R4, R3, -0.25000196695327758789 ;  /* 0xbe80004204037423 */ /* 0x000fc80000000003 */
[----:B------:R-:W-:-:S04]  /*0250*/  FFMA R3, R4, R3, 0.33333510160446166992 ;  /* 0x3eaaaae604037423 */ /* 0x000fc80000000003 */
[----:B------:R-:W-:-:S04]  /*0260*/  FFMA R3, R4, R3, -0.5 ;  /* 0xbf00000004037423 */ /* 0x000fc80000000003 */
[----:B------:R-:W-:-:S04]  /*0270*/  FMUL R3, R4, R3 ;  /* 0x0000000304037220 */ /* 0x000fc80000400000 */
[----:B------:R-:W-:Y:S01]  /*0280*/  FFMA R3, R4, R3, R4 ;  /* 0x0000000304037223 */ /* 0x000fe20000000004 */
[----:B------:R-:W-:-:S03]  /*0290*/  @P0 IMAD.MOV.U32 R4, RZ, RZ, 0x7f800000 ;  /* 0x7f800000ff040424 */ /* 0x000fc600078e00ff */
[----:B------:R-:W-:Y:S01]  /*02a0*/  FFMA R3, R6, 0.69314718246459960938, R3 ;  /* 0x3f31721806037823 */ /* 0x000fe20000000003 */
[C---:B------:R-:W-:Y:S01]  /*02b0*/  @P1 FFMA R3, R7.reuse, R4, +INF ;  /* 0x7f80000007031423 */ /* 0x040fe20000000004 */
[----:B------:R-:W-:-:S04]  /*02c0*/  @P0 FSETP.NEU.AND P1, PT, R7, RZ, PT ;  /* 0x000000ff0700020b */ /* 0x000fc80003f2d000 */
[----:B------:R-:W-:-:S05]  /*02d0*/  @P0 FSEL R3, R3, -RZ, P1 ;  /* 0x800000ff03030208 */ /* 0x000fca0000800000 */
[----:B------:R-:W-:-:S04]  /*02e0*/  FFMA R6, R5, R3, R0 ;  /* 0x0000000305067223 */ /* 0x000fc80000000000 */
[----:B------:R-:W0:Y:S08]  /*02f0*/  MUFU.RCP R3, R6 ;  /* 0x0000000600037308 */ /* 0x000e300000001000 */
[----:B------:R-:W1:Y:S01]  /*0300*/  FCHK P0, R0, R6 ;  /* 0x0000000600007302 */ /* 0x000e620000000000 */
[----:B0-----:R-:W-:-:S04]  /*0310*/  FFMA R4, -R6, R3, 1 ;  /* 0x3f80000006047423 */ /* 0x001fc80000000103 */
[----:B------:R-:W-:-:S04]  /*0320*/  FFMA R3, R3, R4, R3 ;  /* 0x0000000403037223 */ /* 0x000fc80000000003 */
[----:B------:R-:W-:-:S04]  /*0330*/  FFMA R4, R0, R3, RZ ;  /* 0x0000000300047223 */ /* 0x000fc800000000ff */
[----:B------:R-:W-:-:S04]  /*0340*/  FFMA R5, -R6, R4, R0 ;  /* 0x0000000406057223 */ /* 0x000fc80000000100 */
[----:B------:R-:W-:Y:S01]  /*0350*/  FFMA R7, R3, R5, R4 ;  /* 0x0000000503077223 */ /* 0x000fe20000000004 */
[----:B-1----:R-:W-:Y:S06]  /*0360*/  @!P0 BRA `(.L_x_3) ;  /* 0x0000000000088947 */ /* 0x002fec0003800000 */
[----:B------:R-:W-:-:S07]  /*0370*/  MOV R8, 0x390 ;  /* 0x0000039000087802 */ /* 0x000fce0000000f00 */
[----:B------:R-:W-:Y:S05]  /*0380*/  CALL.REL.NOINC `($__internal_0_$__cuda_sm3x_div_rn_noftz_f32_slowpath) ;  /* 0x0000000000147944 */ /* 0x000fea0003c00000 */
.L_x_3:
[----:B------:R-:W-:Y:S05]  /*0390*/  BSYNC.RECONVERGENT B0 ;  /* 0x0000000000007941 */ /* 0x000fea0003800200 */
.L_x_2:
[----:B------:R-:W0:Y:S02]  /*03a0*/  LDC.64 R4, c[0x0][0x380] ;  /* 0x0000e000ff047b82 */ /* 0x000e240000000a00 */
[----:B0-----:R-:W-:-:S05]  /*03b0*/  IMAD.WIDE.U32 R2, R2, 0x4, R4 ;  /* 0x0000000402027825 */ /* 0x001fca00078e0004 */
[----:B------:R-:W-:Y:S01]  /*03c0*/  STG.E desc[UR6][R2.64], R7 ;  /* 0x0000000702007986 */ /* 0x000fe2000c101906 */
[----:B------:R-:W-:Y:S05]  /*03d0*/  EXIT ;  /* 0x000000000000794d */ /* 0x000fea0003800000 */
        .weak           $__internal_0_$__cuda_sm3x_div_rn_noftz_f32_slowpath
        .type           $__internal_0_$__cuda_sm3x_div_rn_noftz_f32_slowpath,@function
        .size           $__internal_0_$__cuda_sm3x_div_rn_noftz_f32_slowpath,(.L_x_16 - $__internal_0_$__cuda_sm3x_div_rn_noftz_f32_slowpath)
$__internal_0_$__cuda_sm3x_div_rn_noftz_f32_slowpath:
[----:B------:R-:W-:Y:S01]  /*03e0*/  SHF.R.U32.HI R4, RZ, 0x17, R6 ;  /* 0x00000017ff047819 */ /* 0x000fe20000011606 */
[----:B------:R-:W-:Y:S01]  /*03f0*/  BSSY.RECONVERGENT B1, `(.L_x_4) ;  /* 0x0000064000017945 */ /* 0x000fe20003800200 */
[--C-:B------:R-:W-:Y:S01]  /*0400*/  SHF.R.U32.HI R3, RZ, 0x17, R0.reuse ;  /* 0x00000017ff037819 */ /* 0x100fe20000011600 */
[----:B------:R-:W-:Y:S01]  /*0410*/  IMAD.MOV.U32 R5, RZ, RZ, R0 ;  /* 0x000000ffff057224 */ /* 0x000fe200078e0000 */
[----:B------:R-:W-:Y:S02]  /*0420*/  LOP3.LUT R13, R4, 0xff, RZ, 0xc0, !PT ;  /* 0x000000ff040d7812 */ /* 0x000fe400078ec0ff */
[----:B------:R-:W-:-:S03]  /*0430*/  LOP3.LUT R4, R3, 0xff, RZ, 0xc0, !PT ;  /* 0x000000ff03047812 */ /* 0x000fc600078ec0ff */
[----:B------:R-:W-:Y:S02]  /*0440*/  VIADD R10, R13, 0xffffffff ;  /* 0xffffffff0d0a7836 */ /* 0x000fe40000000000 */
[----:B------:R-:W-:-:S03]  /*0450*/  VIADD R9, R4, 0xffffffff ;  /* 0xffffffff04097836 */ /* 0x000fc60000000000 */
[----:B------:R-:W-:-:S04]  /*0460*/  ISETP.GT.U32.AND P0, PT, R10, 0xfd, PT ;  /* 0x000000fd0a00780c */ /* 0x000fc80003f04070 */
[----:B------:R-:W-:-:S13]  /*0470*/  ISETP.GT.U32.OR P0, PT, R9, 0xfd, P0 ;  /* 0x000000fd0900780c */ /* 0x000fda0000704470 */
[----:B------:R-:W-:Y:S01]  /*0480*/  @!P0 IMAD.MOV.U32 R7, RZ, RZ, RZ ;  /* 0x000000ffff078224 */ /* 0x000fe200078e00ff */
[----:B------:R-:W-:Y:S06]  /*0490*/  @!P0 BRA `(.L_x_5) ;  /* 0x0000000000608947 */ /* 0x000fec0003800000 */
[----:B------:R-:W-:Y:S02]  /*04a0*/  FSETP.GTU.FTZ.AND P0, PT, |R0|, +INF , PT ;  /* 0x7f8000000000780b */ /* 0x000fe40003f1c200 */
[----:B------:R-:W-:Y:S02]  /*04b0*/  FSETP.GTU.FTZ.AND P1, PT, |R6|, +INF , PT ;  /* 0x7f8000000600780b */ /* 0x000fe40003f3c200 */
[----:B------:R-:W-:Y:S02]  /*04c0*/  MOV R3, R6 ;  /* 0x0000000600037202 */ /* 0x000fe40000000f00 */
[----:B------:R-:W-:-:S13]  /*04d0*/  PLOP3.LUT P0, PT, P0, P1, PT, 0xf8, 0x8f ;  /* 0x00000000008f781c */ /* 0x000fda0000703f70 */
[----:B------:R-:W-:Y:S05]  /*04e0*/  @P0 BRA `(.L_x_6) ;  /* 0x00000004004c0947 */ /* 0x000fea0003800000 */
[----:B------:R-:W-:-:S13]  /*04f0*/  LOP3.LUT P0, RZ, R6, 0x7fffffff, R5, 0xc8, !PT ;  /* 0x7fffffff06ff7812 */ /* 0x000fda000780c805 */
[----:B------:R-:W-:Y:S05]  /*0500*/  @!P0 BRA `(.L_x_7) ;  /* 0x00000004003c8947 */ /* 0x000fea0003800000 */
[C---:B------:R-:W-:Y:S02]  /*0510*/  FSETP.NEU.FTZ.AND P2, PT, |R0|.reuse, +INF , PT ;  /* 0x7f8000000000780b */ /* 0x040fe40003f5d200 */
[----:B------:R-:W-:Y:S02]  /*0520*/  FSETP.NEU.FTZ.AND P1, PT, |R3|, +INF , PT ;  /* 0x7f8000000300780b */ /* 0x000fe40003f3d200 */
[----:B------:R-:W-:-:S11]  /*0530*/  FSETP.NEU.FTZ.AND P0, PT, |R0|, +INF , PT ;  /* 0x7f8000000000780b */ /* 0x000fd60003f1d200 */
[----:B------:R-:W-:Y:S05]  /*0540*/  @!P1 BRA !P2, `(.L_x_7) ;  /* 0x00000004002c9947 */ /* 0x000fea0005000000 */
[----:B------:R-:W-:-:S04]  /*0550*/  LOP3.LUT P2, RZ, R5, 0x7fffffff, RZ, 0xc0, !PT ;  /* 0x7fffffff05ff7812 */ /* 0x000fc8000784c0ff */
[----:B------:R-:W-:-:S13]  /*0560*/  PLOP3.LUT P1, PT, P1, P2, PT, 0x2f, 0xf2 ;  /* 0x0000000000f2781c */ /* 0x000fda0000f24577 */
[----:B------:R-:W-:Y:S05]  /*0570*/  @P1 BRA `(.L_x_8) ;  /* 0x0000000400181947 */ /* 0x000fea0003800000 */
[----:B------:R-:W-:-:S04]  /*0580*/  LOP3.LUT P1, RZ, R6, 0x7fffffff, RZ, 0xc0, !PT ;  /* 0x7fffffff06ff7812 */ /* 0x000fc8000782c0ff */
[----:B------:R-:W-:-:S13]  /*0590*/  PLOP3.LUT P0, PT, P0, P1, PT, 0x2f, 0xf2 ;  /* 0x0000000000f2781c */ /* 0x000fda0000702577 */
[----:B------:R-:W-:Y:S05]  /*05a0*/  @P0 BRA `(.L_x_9) ;  /* 0x0000000400000947 */ /* 0x000fea0003800000 */
[----:B------:R-:W-:Y:S02]  /*05b0*/  ISETP.GE.AND P0, PT, R9, RZ, PT ;  /* 0x000000ff0900720c */ /* 0x000fe40003f06270 */
[----:B------:R-:W-:-:S11]  /*05c0*/  ISETP.GE.AND P1, PT, R10, RZ, PT ;  /* 0x000000ff0a00720c */ /* 0x000fd60003f26270 */
[----:B------:R-:W-:Y:S02]  /*05d0*/  @P0 IMAD.MOV.U32 R7, RZ, RZ, RZ ;  /* 0x000000ffff070224 */ /* 0x000fe400078e00ff */
[----:B------:R-:W-:Y:S01]  /*05e0*/  @!P0 FFMA R5, R0, 1.84467440737095516160e+19, RZ ;  /* 0x5f80000000058823 */ /* 0x000fe200000000ff */
[----:B------:R-:W-:Y:S02]  /*05f0*/  @!P0 IMAD.MOV.U32 R7, RZ, RZ, -0x40 ;  /* 0xffffffc0ff078424 */ /* 0x000fe400078e00ff */
[----:B------:R-:W-:Y:S02]  /*0600*/  @!P1 FFMA R6, R3, 1.84467440737095516160e+19, RZ ;  /* 0x5f80000003069823 */ /* 0x000fe400000000ff */
[----:B------:R-:W-:-:S07]  /*0610*/  @!P1 VIADD R7, R7, 0x40 ;  /* 0x0000004007079836 */ /* 0x000fce0000000000 */
.L_x_5:
[----:B------:R-:W-:Y:S01]  /*0620*/  LEA R3, R13, 0xc0800000, 0x17 ;  /* 0xc08000000d037811 */ /* 0x000fe200078eb8ff */
[----:B------:R-:W-:Y:S01]  /*0630*/  BSSY.RECONVERGENT B2, `(.L_x_10) ;  /* 0x0000036000027945 */ /* 0x000fe20003800200 */
[----:B------:R-:W-:-:S03]  /*0640*/  IADD3 R4, PT, PT, R4, -0x7f, RZ ;  /* 0xffffff8104047810 */ /* 0x000fc60007ffe0ff */
[----:B------:R-:W-:Y:S02]  /*0650*/  IMAD.IADD R3, R6, 0x1, -R3 ;  /* 0x0000000106037824 */ /* 0x000fe400078e0a03 */
[C---:B------:R-:W-:Y:S01]  /*0660*/  IMAD R0, R4.reuse, -0x800000, R5 ;  /* 0xff80000004007824 */ /* 0x040fe200078e0205 */
[----:B------:R-:W-:Y:S01]  /*0670*/  IADD3 R4, PT, PT, R4, 0x7f, -R13 ;  /* 0x0000007f04047810 */ /* 0x000fe20007ffe80d */
[----:B------:R-:W0:Y:S01]  /*0680*/  MUFU.RCP R6, R3 ;  /* 0x0000000300067308 */ /* 0x000e220000001000 */
[----:B------:R-:W-:-:S03]  /*0690*/  FADD.FTZ R9, -R3, -RZ ;  /* 0x800000ff03097221 */ /* 0x000fc60000010100 */
[----:B------:R-:W-:Y:S02]  /*06a0*/  IMAD.IADD R4, R4, 0x1, R7 ;  /* 0x0000000104047824 */ /* 0x000fe400078e0207 */
[----:B0-----:R-:W-:-:S04]  /*06b0*/  FFMA R11, R6, R9, 1 ;  /* 0x3f800000060b7423 */ /* 0x001fc80000000009 */
[----:B------:R-:W-:-:S04]  /*06c0*/  FFMA R10, R6, R11, R6 ;  /* 0x0000000b060a7223 */ /* 0x000fc80000000006 */
[----:B------:R-:W-:-:S04]  /*06d0*/  FFMA R5, R0, R10, RZ ;  /* 0x0000000a00057223 */ /* 0x000fc800000000ff */
[----:B------:R-:W-:-:S04]  /*06e0*/  FFMA R6, R9, R5, R0 ;  /* 0x0000000509067223 */ /* 0x000fc80000000000 */
[----:B------:R-:W-:-:S04]  /*06f0*/  FFMA R11, R10, R6, R5 ;  /* 0x000000060a0b7223 */ /* 0x000fc80000000005 */
[----:B------:R-:W-:-:S04]  /*0700*/  FFMA R6, R9, R11, R0 ;  /* 0x0000000b09067223 */ /* 0x000fc80000000000 */
[----:B------:R-:W-:-:S05]  /*0710*/  FFMA R5, R10, R6, R11 ;  /* 0x000000060a057223 */ /* 0x000fca000000000b */
[----:B------:R-:W-:-:S04]  /*0720*/  SHF.R.U32.HI R0, RZ, 0x17, R5 ;  /* 0x00000017ff007819 */ /* 0x000fc80000011605 */
[----:B------:R-:W-:-:S05]  /*0730*/  LOP3.LUT R0, R0, 0xff, RZ, 0xc0, !PT ;  /* 0x000000ff00007812 */ /* 0x000fca00078ec0ff */
[----:B------:R-:W-:-:S04]  /*0740*/  IMAD.IADD R9, R0, 0x1, R4 ;  /* 0x0000000100097824 */ /* 0x000fc800078e0204 */
[----:B------:R-:W-:-:S05]  /*0750*/  VIADD R0, R9, 0xffffffff ;  /* 0xffffffff09007836 */ /* 0x000fca0000000000 */
[----:B------:R-:W-:-:S13]  /*0760*/  ISETP.GE.U32.AND P0, PT, R0, 0xfe, PT ;  /* 0x000000fe0000780c */ /* 0x000fda0003f06070 */
[----:B------:R-:W-:Y:S05]  /*0770*/  @!P0 BRA `(.L_x_11) ;  /* 0x0000000000808947 */ /* 0x000fea0003800000 */
[----:B------:R-:W-:-:S13]  /*0780*/  ISETP.GT.AND P0, PT, R9, 0xfe, PT ;  /* 0x000000fe0900780c */ /* 0x000fda0003f04270 */
[----:B------:R-:W-:Y:S05]  /*0790*/  @P0 BRA `(.L_x_12) ;  /* 0x00000000006c0947 */ /* 0x000fea0003800000 */
[----:B------:R-:W-:-:S13]  /*07a0*/  ISETP.GE.AND P0, PT, R9, 0x1, PT ;  /* 0x000000010900780c */ /* 0x000fda0003f06270 */
[----:B------:R-:W-:Y:S05]  /*07b0*/  @P0 BRA `(.L_x_13) ;  /* 0x0000000000740947 */ /* 0x000fea0003800000 */
[----:B------:R-:W-:Y:S02]  /*07c0*/  ISETP.GE.AND P0, PT, R9, -0x18, PT ;  /* 0xffffffe80900780c */ /* 0x000fe40003f06270 */
[----:B------:R-:W-:-:S11]  /*07d0*/  LOP3.LUT R5, R5, 0x80000000, RZ, 0xc0, !PT ;  /* 0x8000000005057812 */ /* 0x000fd600078ec0ff */
[----:B------:R-:W-:Y:S05]  /*07e0*/  @!P0 BRA `(.L_x_13) ;  /* 0x0000000000688947 */ /* 0x000fea0003800000 */
[CCC-:B------:R-:W-:Y:S01]  /*07f0*/  FFMA.RZ R0, R10.reuse, R6.reuse, R11.reuse ;  /* 0x000000060a007223 */ /* 0x1c0fe2000000c00b */
[C---:B------:R-:W-:Y:S01]  /*0800*/  IADD3 R7, PT, PT, R9.reuse, 0x20, RZ ;  /* 0x0000002009077810 */ /* 0x040fe20007ffe0ff */
[-CC-:B------:R-:W-:Y:S01]  /*0810*/  FFMA.RM R3, R10, R6.reuse, R11.reuse ;  /* 0x000000060a037223 */ /* 0x180fe2000000400b */
[C---:B------:R-:W-:Y:S02]  /*0820*/  ISETP.NE.AND P2, PT, R9.reuse, RZ, PT ;  /* 0x000000ff0900720c */ /* 0x040fe40003f45270 */
[----:B------:R-:W-:Y:S01]  /*0830*/  LOP3.LUT R4, R0, 0x7fffff, RZ, 0xc0, !PT ;  /* 0x007fffff00047812 */ /* 0x000fe200078ec0ff */
[----:B------:R-:W-:Y:S01]  /*0840*/  FFMA.RP R0, R10, R6, R11 ;  /* 0x000000060a007223 */ /* 0x000fe2000000800b */
[----:B------:R-:W-:Y:S01]  /*0850*/  IMAD.MOV R6, RZ, RZ, -R9 ;  /* 0x000000ffff067224 */ /* 0x000fe200078e0a09 */
[----:B------:R-:W-:Y:S02]  /*0860*/  ISETP.NE.AND P1, PT, R9, RZ, PT ;  /* 0x000000ff0900720c */ /* 0x000fe40003f25270 */
[----:B------:R-:W-:-:S02]  /*0870*/  LOP3.LUT R4, R4, 0x800000, RZ, 0xfc, !PT ;  /* 0x0080000004047812 */ /* 0x000fc400078efcff */
[----:B------:R-:W-:Y:S02]  /*0880*/  FSETP.NEU.FTZ.AND P0, PT, R0, R3, PT ;  /* 0x000000030000720b */ /* 0x000fe40003f1d000 */
[----:B------:R-:W-:Y:S02]  /*0890*/  SHF.L.U32 R7, R4, R7, RZ ;  /* 0x0000000704077219 */ /* 0x000fe400000006ff */
[----:B------:R-:W-:Y:S02]  /*08a0*/  SEL R3, R6, RZ, P2 ;  /* 0x000000ff06037207 */ /* 0x000fe40001000000 */
[----:B------:R-:W-:Y:S02]  /*08b0*/  ISETP.NE.AND P1, PT, R7, RZ, P1 ;  /* 0x000000ff0700720c */ /* 0x000fe40000f25270 */
[----:B------:R-:W-:Y:S02]  /*08c0*/  SHF.R.U32.HI R3, RZ, R3, R4 ;  /* 0x00000003ff037219 */ /* 0x000fe40000011604 */
[----:B------:R-:W-:-:S02]  /*08d0*/  PLOP3.LUT P0, PT, P0, P1, PT, 0xf8, 0x8f ;  /* 0x00000000008f781c */ /* 0x000fc40000703f70 */
[----:B------:R-:W-:Y:S02]  /*08e0*/  SHF.R.U32.HI R7, RZ, 0x1, R3 ;  /* 0x00000001ff077819 */ /* 0x000fe40000011603 */
[----:B------:R-:W-:-:S04]  /*08f0*/  SEL R0, RZ, 0x1, !P0 ;  /* 0x00000001ff007807 */ /* 0x000fc80004000000 */
[----:B------:R-:W-:-:S04]  /*0900*/  LOP3.LUT R0, R0, 0x1, R7, 0xf8, !PT ;  /* 0x0000000100007812 */ /* 0x000fc800078ef807 */
[----:B------:R-:W-:-:S05]  /*0910*/  LOP3.LUT R0, R0, R3, RZ, 0xc0, !PT ;  /* 0x0000000300007212 */ /* 0x000fca00078ec0ff */
[----:B------:R-:W-:-:S05]  /*0920*/  IMAD.IADD R0, R7, 0x1, R0 ;  /* 0x0000000107007824 */ /* 0x000fca00078e0200 */
[----:B------:R-:W-:Y:S01]  /*0930*/  LOP3.LUT R5, R0, R5, RZ, 0xfc, !PT ;  /* 0x0000000500057212 */ /* 0x000fe200078efcff */
[----:B------:R-:W-:Y:S06]  /*0940*/  BRA `(.L_x_13) ;  /* 0x0000000000107947 */ /* 0x000fec0003800000 */
.L_x_12:
[----:B------:R-:W-:-:S04]  /*0950*/  LOP3.LUT R5, R5, 0x80000000, RZ, 0xc0, !PT ;  /* 0x8000000005057812 */ /* 0x000fc800078ec0ff */
[----:B------:R-:W-:Y:S01]  /*0960*/  LOP3.LUT R5, R5, 0x7f800000, RZ, 0xfc, !PT ;  /* 0x7f80000005057812 */ /* 0x000fe200078efcff */
[----:B------:R-:W-:Y:S06]  /*0970*/  BRA `(.L_x_13) ;  /* 0x0000000000047947 */ /* 0x000fec0003800000 */
.L_x_11:
[----:B------:R-:W-:-:S07]  /*0980*/  IMAD R5, R4, 0x800000, R5 ;  /* 0x0080000004057824 */ /* 0x000fce00078e0205 */
.L_x_13:
[----:B------:R-:W-:Y:S05]  /*0990*/  BSYNC.RECONVERGENT B2 ;  /* 0x0000000000027941 */ /* 0x000fea0003800200 */
.L_x_10:
[----:B------:R-:W-:Y:S05]  /*09a0*/  BRA `(.L_x_14) ;  /* 0x0000000000207947 */ /* 0x000fea0003800000 */
.L_x_9:
[----:B------:R-:W-:-:S04]  /*09b0*/  LOP3.LUT R5, R6, 0x80000000, R5, 0x48, !PT ;  /* 0x8000000006057812 */ /* 0x000fc800078e4805 */
[----:B------:R-:W-:Y:S01]  /*09c0*/  LOP3.LUT R5, R5, 0x7f800000, RZ, 0xfc, !PT ;  /* 0x7f80000005057812 */ /* 0x000fe200078efcff */
[----:B------:R-:W-:Y:S06]  /*09d0*/  BRA `(.L_x_14) ;  /* 0x0000000000147947 */ /* 0x000fec0003800000 */
.L_x_8:
[----:B------:R-:W-:Y:S01]  /*09e0*/  LOP3.LUT R5, R6, 0x80000000, R5, 0x48, !PT ;  /* 0x8000000006057812 */ /* 0x000fe200078e4805 */
[----:B------:R-:W-:Y:S06]  /*09f0*/  BRA `(.L_x_14) ;  /* 0x00000000000c7947 */ /* 0x000fec0003800000 */
.L_x_7:
[----:B------:R-:W0:Y:S01]  /*0a00*/  MUFU.RSQ R5, -QNAN ;  /* 0xffc0000000057908 */ /* 0x000e220000001400 */
[----:B------:R-:W-:Y:S05]  /*0a10*/  BRA `(.L_x_14) ;  /* 0x0000000000047947 */ /* 0x000fea0003800000 */
.L_x_6:
[----:B------:R-:W-:-:S07]  /*0a20*/  FADD.FTZ R5, R0, R3 ;  /* 0x0000000300057221 */ /* 0x000fce0000010000 */
.L_x_14:
[----:B------:R-:W-:Y:S05]  /*0a30*/  BSYNC.RECONVERGENT B1 ;  /* 0x0000000000017941 */ /* 0x000fea0003800200 */
.L_x_4:
[----:B0-----:R-:W-:Y:S01]  /*0a40*/  MOV R7, R5 ;  /* 0x0000000500077202 */ /* 0x001fe20000000f00 */
[----:B------:R-:W-:Y:S02]  /*0a50*/  IMAD.MOV.U32 R4, RZ, RZ, R8 ;  /* 0x000000ffff047224 */ /* 0x000fe400078e0008 */
[----:B------:R-:W-:-:S04]  /*0a60*/  IMAD.MOV.U32 R5, RZ, RZ, 0x0 ;  /* 0x00000000ff057424 */ /* 0x000fc800078e00ff */
[----:B------:R-:W-:Y:S05]  /*0a70*/  RET.REL.NODEC R4 `(default_function_kernel_1) ;  /* 0xfffffff404607950 */ /* 0x000fea0003c3ffff */
.L_x_15:
        /* <DEDUP_REMOVED lines=16> */
.L_x_16:


//--------------------- .nv.shared.reserved.0     --------------------------
	.section	.nv.shared.reserved.0,"aw",@nobits
	.weak		__nv_reservedSMEM_offset_0_alias
	.size		__nv_reservedSMEM_offset_0_alias, 0, 64
	.other		__nv_reservedSMEM_offset_0_alias,@"STO_CUDA_RESERVED_SHARED STV_DEFAULT"
__nv_reservedSMEM_offset_0_alias:
	.zero		0
	.zero		64


//--------------------- .nv.constant0.default_function_kernel --------------------------
	.section	.nv.constant0.default_function_kernel,"a",@progbits
	.sectionflags	@""
	.align	4
.nv.constant0.default_function_kernel:
	.zero		912


//--------------------- .nv.constant0.default_function_kernel_2 --------------------------
	.section	.nv.constant0.default_function_kernel_2,"a",@progbits
	.sectionflags	@""
	.align	4
.nv.constant0.default_function_kernel_2:
	.zero		912


//--------------------- .nv.constant0.default_function_kernel_1 --------------------------
	.section	.nv.constant0.default_function_kernel_1,"a",@progbits
	.sectionflags	@""
	.align	4
.nv.constant0.default_function_kernel_1:
	.zero		912


//--------------------- SYMBOLS --------------------------

	.type		.nv.reservedSmem.offset0,@object
	.size		.nv.reservedSmem.offset0,0x4
